//
// Generated by NVIDIA NVVM Compiler
//
// Compiler Build ID: CL-36424714
// Cuda compilation tools, release 13.0, V13.0.88
// Based on NVVM 20.0.0
//

.version 9.0
.target sm_100
.address_size 64

	// .globl	_Z10findLowestiPiS_
.extern .func  (.param .b32 func_retval0) vprintf
(
	.param .b64 vprintf_param_0,
	.param .b64 vprintf_param_1
)
;
.global .align 1 .b8 $str[5] = {37, 100, 32, 10};

.visible .entry _Z10findLowestiPiS_(
	.param .u32 _Z10findLowestiPiS__param_0,
	.param .u64 .ptr .align 1 _Z10findLowestiPiS__param_1,
	.param .u64 .ptr .align 1 _Z10findLowestiPiS__param_2
)
{
	.local .align 8 .b8 	__local_depot0[8];
	.reg .b64 	%SP;
	.reg .b64 	%SPL;
	.reg .pred 	%p<11>;
	.reg .b32 	%r<53>;
	.reg .b64 	%rd<16>;

	mov.u64 	%SPL, __local_depot0;
	cvta.local.u64 	%SP, %SPL;
	ld.param.u32 	%r29, [_Z10findLowestiPiS__param_0];
	ld.param.u64 	%rd5, [_Z10findLowestiPiS__param_1];
	ld.param.u64 	%rd6, [_Z10findLowestiPiS__param_2];
	cvta.to.global.u64 	%rd1, %rd6;
	cvta.to.global.u64 	%rd2, %rd5;
	mov.u32 	%r1, %tid.x;
	mul.lo.s32 	%r44, %r29, %r1;
	add.s32 	%r30, %r29, %r44;
	add.s32 	%r31, %r30, -1;
	mul.wide.s32 	%rd7, %r44, 4;
	add.s64 	%rd8, %rd2, %rd7;
	ld.global.u32 	%r48, [%rd8];
	st.global.u32 	[%rd1], %r48;
	setp.ge.s32 	%p1, %r44, %r31;
	@%p1 bra 	$L__BB0_17;
	and.b32  	%r32, %r29, 3;
	setp.eq.s32 	%p2, %r32, 1;
	@%p2 bra 	$L__BB0_6;
	add.s32 	%r33, %r29, -1;
	and.b32  	%r34, %r33, 3;
	neg.s32 	%r39, %r34;
$L__BB0_3:
	.pragma "nounroll";
	mul.wide.s32 	%rd9, %r44, 4;
	add.s64 	%rd10, %rd2, %rd9;
	ld.global.u32 	%r8, [%rd10];
	setp.ge.s32 	%p3, %r8, %r48;
	@%p3 bra 	$L__BB0_5;
	st.global.u32 	[%rd1], %r8;
	mov.u32 	%r48, %r8;
$L__BB0_5:
	add.s32 	%r44, %r44, 1;
	add.s32 	%r39, %r39, 1;
	setp.ne.s32 	%p4, %r39, 0;
	@%p4 bra 	$L__BB0_3;
$L__BB0_6:
	add.s32 	%r35, %r29, -2;
	setp.lt.u32 	%p5, %r35, 3;
	@%p5 bra 	$L__BB0_17;
	mad.lo.s32 	%r36, %r29, %r1, %r29;
	sub.s32 	%r45, %r44, %r36;
	add.s64 	%rd3, %rd2, 8;
$L__BB0_8:
	mul.wide.s32 	%rd11, %r44, 4;
	add.s64 	%rd4, %rd3, %rd11;
	ld.global.u32 	%r18, [%rd4+-8];
	setp.ge.s32 	%p6, %r18, %r48;
	@%p6 bra 	$L__BB0_10;
	st.global.u32 	[%rd1], %r18;
	mov.u32 	%r48, %r18;
$L__BB0_10:
	ld.global.u32 	%r20, [%rd4+-4];
	setp.ge.s32 	%p7, %r20, %r48;
	@%p7 bra 	$L__BB0_12;
	st.global.u32 	[%rd1], %r20;
	mov.u32 	%r48, %r20;
$L__BB0_12:
	ld.global.u32 	%r22, [%rd4];
	setp.ge.s32 	%p8, %r22, %r48;
	@%p8 bra 	$L__BB0_14;
	st.global.u32 	[%rd1], %r22;
	mov.u32 	%r48, %r22;
$L__BB0_14:
	ld.global.u32 	%r24, [%rd4+4];
	setp.ge.s32 	%p9, %r24, %r48;
	@%p9 bra 	$L__BB0_16;
	st.global.u32 	[%rd1], %r24;
	mov.u32 	%r48, %r24;
$L__BB0_16:
	add.s32 	%r44, %r44, 4;
	add.s32 	%r45, %r45, 4;
	setp.ne.s32 	%p10, %r45, -1;
	@%p10 bra 	$L__BB0_8;
$L__BB0_17:
	add.u64 	%rd12, %SP, 0;
	add.u64 	%rd13, %SPL, 0;
	st.local.u32 	[%rd13], %r48;
	mov.u64 	%rd14, $str;
	cvta.global.u64 	%rd15, %rd14;
	{ // callseq 0, 0
	.param .b64 param0;
	st.param.b64 	[param0], %rd15;
	.param .b64 param1;
	st.param.b64 	[param1], %rd12;
	.param .b32 retval0;
	call.uni (retval0), 
	vprintf, 
	(
	param0, 
	param1
	);
	ld.param.b32 	%r37, [retval0];
	} // callseq 0
	ret;

}


// ===== COMPILED SASS (sm_100) =====

	.target	sm_100

	.elftype	@"ET_EXEC"


//--------------------- .note.nv.tkinfo           --------------------------
	.section	.note.nv.tkinfo,"",@"SHT_NOTE"
	.sectionflags	@"SHF_NOTE_NV_TKINFO"
	.tkinfo
        /*0018*/ 	.word	0x00000002
        /*0030*/ 	.string	""
        /*0030*/ 	.string	"ptxas"
        /*0030*/ 	.string	"Cuda compilation tools, release 13.0, V13.0.88"
        /*0030*/ 	.string	"Build cuda_13.0.r13.0/compiler.36424714_0"
        /*0030*/ 	.string	"-arch sm_100 -m 64 "



//--------------------- .note.nv.cuinfo           --------------------------
	.section	.note.nv.cuinfo,"",@"SHT_NOTE"
	.sectionflags	@"SHF_NOTE_NV_CUINFO"
        /*0018*/ 	.short	0x0002
        /*001a*/ 	.short	0x0064
        /*001c*/ 	.short	0x0082
	.zero		2


//--------------------- .nv.info                  --------------------------
	.section	.nv.info,"",@"SHT_CUDA_INFO"
	.align	4


	//----- nvinfo : EIATTR_REGCOUNT
	.align		4
        /*0000*/ 	.byte	0x04, 0x2f
        /*0002*/ 	.short	(.L_2 - .L_1)
	.align		4
.L_1:
        /*0004*/ 	.word	index@(_Z10findLowestiPiS_)
        /*0008*/ 	.word	0x00000018


	//----- nvinfo : EIATTR_FRAME_SIZE
	.align		4
.L_2:
        /*000c*/ 	.byte	0x04, 0x11
        /*000e*/ 	.short	(.L_4 - .L_3)
	.align		4
.L_3:
        /*0010*/ 	.word	index@(_Z10findLowestiPiS_)
        /*0014*/ 	.word	0x00000008


	//----- nvinfo : EIATTR_MIN_STACK_SIZE
	.align		4
.L_4:
        /*0018*/ 	.byte	0x04, 0x12
        /*001a*/ 	.short	(.L_6 - .L_5)
	.align		4
.L_5:
        /*001c*/ 	.word	index@(_Z10findLowestiPiS_)
        /*0020*/ 	.word	0x00000008
.L_6:


//--------------------- .nv.compat                --------------------------
	.section	.nv.compat,"",@"SHT_CUDA_COMPAT_INFO"
	.align	4
        /*0000*/ 	.byte	0x02, 0x09, 0x00, 0x00, 0x02, 0x02, 0x01, 0x00, 0x02, 0x05, 0x05, 0x00, 0x03, 0x07, 0x01, 0x01
        /*0010*/ 	.byte	0x02, 0x03, 0x00, 0x00, 0x02, 0x06, 0x01, 0x00, 0x04, 0x0b, 0x08, 0x00, 0x09, 0x00, 0x00, 0x00
        /*0020*/ 	.byte	0x00, 0x00, 0x00, 0x00


//--------------------- .nv.info._Z10findLowestiPiS_ --------------------------
	.section	.nv.info._Z10findLowestiPiS_,"",@"SHT_CUDA_INFO"
	.sectionflags	@""
	.align	4


	//----- nvinfo : EIATTR_CUDA_API_VERSION
	.align		4
        /*0000*/ 	.byte	0x04, 0x37
        /*0002*/ 	.short	(.L_8 - .L_7)
.L_7:
        /*0004*/ 	.word	0x00000082


	//----- nvinfo : EIATTR_KPARAM_INFO
	.align		4
.L_8:
        /*0008*/ 	.byte	0x04, 0x17
        /*000a*/ 	.short	(.L_10 - .L_9)
.L_9:
        /*000c*/ 	.word	0x00000000
        /*0010*/ 	.short	0x0002
        /*0012*/ 	.short	0x0010
        /*0014*/ 	.byte	0x00, 0xf5, 0x21, 0x00


	//----- nvinfo : EIATTR_KPARAM_INFO
	.align		4
.L_10:
        /*0018*/ 	.byte	0x04, 0x17
        /*001a*/ 	.short	(.L_12 - .L_11)
.L_11:
        /*001c*/ 	.word	0x00000000
        /*0020*/ 	.short	0x0001
        /*0022*/ 	.short	0x0008
        /*0024*/ 	.byte	0x00, 0xf5, 0x21, 0x00


	//----- nvinfo : EIATTR_KPARAM_INFO
	.align		4
.L_12:
        /*0028*/ 	.byte	0x04, 0x17
        /*002a*/ 	.short	(.L_14 - .L_13)
.L_13:
        /*002c*/ 	.word	0x00000000
        /*0030*/ 	.short	0x0000
        /*0032*/ 	.short	0x0000
        /*0034*/ 	.byte	0x00, 0xf0, 0x11, 0x00


	//----- nvinfo : EIATTR_SPARSE_MMA_MASK
	.align		4
.L_14:
        /*0038*/ 	.byte	0x03, 0x50
        /*003a*/ 	.short	0x0000


	//----- nvinfo : EIATTR_MAXREG_COUNT
	.align		4
        /*003c*/ 	.byte	0x03, 0x1b
        /*003e*/ 	.short	0x00ff


	//----- nvinfo : EIATTR_EXTERNS
	.align		4
        /*0040*/ 	.byte	0x04, 0x0f
        /*0042*/ 	.short	(.L_16 - .L_15)


	//   ....[0]....
	.align		4
.L_15:
        /*0044*/ 	.word	index@(vprintf)


	//----- nvinfo : EIATTR_MERCURY_ISA_VERSION
	.align		4
.L_16:
        /*0048*/ 	.byte	0x03, 0x5f
        /*004a*/ 	.short	0x0101


	//----- nvinfo : EIATTR_VRC_CTA_INIT_COUNT
	.align		4
        /*004c*/ 	.byte	0x02, 0x4a
	.zero		1
	.zero		1


	//----- nvinfo : EIATTR_SYSCALL_OFFSETS
	.align		4
        /*0050*/ 	.byte	0x04, 0x46
        /*0052*/ 	.short	(.L_18 - .L_17)


	//   ....[0]....
.L_17:
        /*0054*/ 	.word	0x000004f0


	//----- nvinfo : EIATTR_EXIT_INSTR_OFFSETS
	.align		4
.L_18:
        /*0058*/ 	.byte	0x04, 0x1c
        /*005a*/ 	.short	(.L_20 - .L_19)


	//   ....[0]....
.L_19:
        /*005c*/ 	.word	0x00000500


	//----- nvinfo : EIATTR_CRS_STACK_SIZE
	.align		4
.L_20:
        /*0060*/ 	.byte	0x04, 0x1e
        /*0062*/ 	.short	(.L_22 - .L_21)
.L_21:
        /*0064*/ 	.word	0x00000000


	//----- nvinfo : EIATTR_CBANK_PARAM_SIZE
	.align		4
.L_22:
        /*0068*/ 	.byte	0x03, 0x19
        /*006a*/ 	.short	0x0018


	//----- nvinfo : EIATTR_PARAM_CBANK
	.align		4
        /*006c*/ 	.byte	0x04, 0x0a
        /*006e*/ 	.short	(.L_24 - .L_23)
	.align		4
.L_23:
        /*0070*/ 	.word	index@(.nv.constant0._Z10findLowestiPiS_)
        /*0074*/ 	.short	0x0380
        /*0076*/ 	.short	0x0018


	//----- nvinfo : EIATTR_SW_WAR
	.align		4
.L_24:
        /*0078*/ 	.byte	0x04, 0x36
        /*007a*/ 	.short	(.L_26 - .L_25)
.L_25:
        /*007c*/ 	.word	0x00000008
.L_26:


//--------------------- .nv.callgraph             --------------------------
	.section	.nv.callgraph,"",@"SHT_CUDA_CALLGRAPH"
	.align	4
	.sectionentsize	8
	.align		4
        /*0000*/ 	.word	0x00000000
	.align		4
        /*0004*/ 	.word	0xffffffff
	.align		4
        /*0008*/ 	.word	index@(_Z10findLowestiPiS_)
	.align		4
        /*000c*/ 	.word	index@(vprintf)
	.align		4
        /*0010*/ 	.word	0x00000000
	.align		4
        /*0014*/ 	.word	0xfffffffe
	.align		4
        /*0018*/ 	.word	0x00000000
	.align		4
        /*001c*/ 	.word	0xfffffffd
	.align		4
        /*0020*/ 	.word	0x00000000
	.align		4
        /*0024*/ 	.word	0xfffffffc


//--------------------- .nv.constant4             --------------------------
	.section	.nv.constant4,"a",@progbits
	.align	8
	.align		8
.nv.constant4:
        /*0000*/ 	.dword	vprintf
	.align		8
        /*0008*/ 	.dword	$str


//--------------------- .text._Z10findLowestiPiS_ --------------------------
	.section	.text._Z10findLowestiPiS_,"ax",@progbits
	.align	128
        .global         _Z10findLowestiPiS_
        .type           _Z10findLowestiPiS_,@function
        .size           _Z10findLowestiPiS_,(.L_x_7 - _Z10findLowestiPiS_)
        .other          _Z10findLowestiPiS_,@"STO_CUDA_ENTRY STV_DEFAULT"
_Z10findLowestiPiS_:
.text._Z10findLowestiPiS_:
[----:B------:R-:W0:Y:S01]  /*0000*/  LDC R1, c[0x0][0x37c] ;  /* 0x0000df00ff017b82 */ /* 0x000e220000000800 */
[----:B------:R-:W1:Y:S07]  /*0010*/  S2R R12, SR_TID.X ;  /* 0x00000000000c7919 */ /* 0x000e6e0000002100 */
[----:B------:R-:W1:Y:S01]  /*0020*/  LDC R10, c[0x0][0x380] ;  /* 0x0000e000ff0a7b82 */ /* 0x000e620000000800 */
[----:B------:R-:W2:Y:S01]  /*0030*/  LDCU.64 UR4, c[0x0][0x358] ;  /* 0x00006b00ff0477ac */ /* 0x000ea20008000a00 */
[----:B0-----:R-:W-:-:S06]  /*0040*/  VIADD R1, R1, 0xfffffff8 ;  /* 0xfffffff801017836 */ /* 0x001fcc0000000000 */
[----:B------:R-:W0:Y:S01]  /*0050*/  LDC.64 R2, c[0x0][0x388] ;  /* 0x0000e200ff027b82 */ /* 0x000e220000000a00 */
[----:B-1----:R-:W-:-:S04]  /*0060*/  IMAD R9, R12, R10, RZ ;  /* 0x0000000a0c097224 */ /* 0x002fc800078e02ff */
[----:B0-----:R-:W-:-:S05]  /*0070*/  IMAD.WIDE R2, R9, 0x4, R2 ;  /* 0x0000000409027825 */ /* 0x001fca00078e0202 */
[----:B--2---:R-:W2:Y:S01]  /*0080*/  LDG.E R0, desc[UR4][R2.64] ;  /* 0x0000000402007981 */ /* 0x004ea2000c1e1900 */
[----:B------:R-:W2:Y:S01]  /*0090*/  LDC.64 R4, c[0x0][0x390] ;  /* 0x0000e400ff047b82 */ /* 0x000ea20000000a00 */
[----:B------:R-:W0:Y:S01]  /*00a0*/  LDCU UR6, c[0x0][0x2f8] ;  /* 0x00005f00ff0677ac */ /* 0x000e220008000800 */
[C---:B------:R-:W-:Y:S01]  /*00b0*/  IADD3 R6, PT, PT, R9.reuse, -0x1, R10 ;  /* 0xffffffff09067810 */ /* 0x040fe20007ffe00a */
[----:B------:R-:W-:Y:S01]  /*00c0*/  BSSY.RECONVERGENT B0, `(.L_x_0) ;  /* 0x000003b000007945 */ /* 0x000fe20003800200 */
[----:B------:R-:W1:Y:S02]  /*00d0*/  LDCU UR7, c[0x0][0x2fc] ;  /* 0x00005f80ff0777ac */ /* 0x000e640008000800 */
[----:B------:R-:W-:Y:S02]  /*00e0*/  ISETP.GE.AND P0, PT, R9, R6, PT ;  /* 0x000000060900720c */ /* 0x000fe40003f06270 */
[----:B0-----:R-:W-:-:S05]  /*00f0*/  IADD3 R6, P1, PT, R1, UR6, RZ ;  /* 0x0000000601067c10 */ /* 0x001fca000ff3e0ff */
[----:B-1----:R-:W-:Y:S01]  /*0100*/  IMAD.X R7, RZ, RZ, UR7, P1 ;  /* 0x00000007ff077e24 */ /* 0x002fe200088e06ff */
[----:B--2---:R0:W-:Y:S05]  /*0110*/  STG.E desc[UR4][R4.64], R0 ;  /* 0x0000000004007986 */ /* 0x0041ea000c101904 */
[----:B------:R-:W-:Y:S05]  /*0120*/  @P0 BRA `(.L_x_1) ;  /* 0x0000000000d00947 */ /* 0x000fea0003800000 */
[----:B------:R-:W1:Y:S01]  /*0130*/  LDC R13, c[0x0][0x380] ;  /* 0x0000e000ff0d7b82 */ /* 0x000e620000000800 */
[----:B------:R-:W-:-:S04]  /*0140*/  LOP3.LUT R2, R10, 0x3, RZ, 0xc0, !PT ;  /* 0x000000030a027812 */ /* 0x000fc800078ec0ff */
[----:B------:R-:W-:Y:S02]  /*0150*/  ISETP.NE.AND P1, PT, R2, 0x1, PT ;  /* 0x000000010200780c */ /* 0x000fe40003f25270 */
[----:B------:R-:W-:Y:S01]  /*0160*/  MOV R2, R9 ;  /* 0x0000000900027202 */ /* 0x000fe20000000f00 */
[----:B-1----:R-:W-:-:S05]  /*0170*/  VIADD R3, R13, 0xfffffffe ;  /* 0xfffffffe0d037836 */ /* 0x002fca0000000000 */
[----:B------:R-:W-:-:S05]  /*0180*/  ISETP.GE.U32.AND P0, PT, R3, 0x3, PT ;  /* 0x000000030300780c */ /* 0x000fca0003f06070 */
[----:B------:R-:W-:Y:S08]  /*0190*/  @!P1 BRA `(.L_x_2) ;  /* 0x0000000000389947 */ /* 0x000ff00003800000 */
[----:B------:R-:W1:Y:S01]  /*01a0*/  LDC.64 R8, c[0x0][0x388] ;  /* 0x0000e200ff087b82 */ /* 0x000e620000000a00 */
[----:B------:R-:W-:-:S05]  /*01b0*/  VIADD R3, R10, 0xffffffff ;  /* 0xffffffff0a037836 */ /* 0x000fca0000000000 */
[----:B------:R-:W-:-:S05]  /*01c0*/  LOP3.LUT R3, R3, 0x3, RZ, 0xc0, !PT ;  /* 0x0000000303037812 */ /* 0x000fca00078ec0ff */
[----:B------:R-:W-:-:S07]  /*01d0*/  IMAD.MOV R3, RZ, RZ, -R3 ;  /* 0x000000ffff037224 */ /* 0x000fce00078e0a03 */
.L_x_3:
[----:B012---:R-:W-:-:S06]  /*01e0*/  IMAD.WIDE R4, R2, 0x4, R8 ;  /* 0x0000000402047825 */ /* 0x007fcc00078e0208 */
[----:B------:R-:W2:Y:S01]  /*01f0*/  LDG.E R5, desc[UR4][R4.64] ;  /* 0x0000000404057981 */ /* 0x000ea2000c1e1900 */
[----:B------:R-:W-:Y:S02]  /*0200*/  VIADD R3, R3, 0x1 ;  /* 0x0000000103037836 */ /* 0x000fe40000000000 */
[----:B------:R-:W-:-:S03]  /*0210*/  VIADD R2, R2, 0x1 ;  /* 0x0000000102027836 */ /* 0x000fc60000000000 */
[----:B------:R-:W-:Y:S02]  /*0220*/  ISETP.NE.AND P2, PT, R3, RZ, PT ;  /* 0x000000ff0300720c */ /* 0x000fe40003f45270 */
[----:B--2---:R-:W-:-:S13]  /*0230*/  ISETP.GE.AND P1, PT, R5, R0, PT ;  /* 0x000000000500720c */ /* 0x004fda0003f26270 */
[----:B------:R-:W0:Y:S01]  /*0240*/  @!P1 LDC.64 R10, c[0x0][0x390] ;  /* 0x0000e400ff0a9b82 */ /* 0x000e220000000a00 */
[----:B------:R-:W-:Y:S01]  /*0250*/  @!P1 MOV R0, R5 ;  /* 0x0000000500009202 */ /* 0x000fe20000000f00 */
[----:B0-----:R2:W-:Y:S01]  /*0260*/  @!P1 STG.E desc[UR4][R10.64], R5 ;  /* 0x000000050a009986 */ /* 0x0015e2000c101904 */
[----:B------:R-:W-:Y:S05]  /*0270*/  @P2 BRA `(.L_x_3) ;  /* 0xfffffffc00d82947 */ /* 0x000fea000383ffff */
.L_x_2:
[----:B------:R-:W-:Y:S05]  /*0280*/  @!P0 BRA `(.L_x_1) ;  /* 0x0000000000788947 */ /* 0x000fea0003800000 */
[----:B0-2---:R-:W0:Y:S01]  /*0290*/  LDC.64 R4, c[0x0][0x388] ;  /* 0x0000e200ff047b82 */ /* 0x005e220000000a00 */
[----:B------:R-:W-:-:S04]  /*02a0*/  IMAD R3, R12, R13, R13 ;  /* 0x0000000d0c037224 */ /* 0x000fc800078e020d */
[----:B------:R-:W-:Y:S01]  /*02b0*/  IMAD.IADD R3, R2, 0x1, -R3 ;  /* 0x0000000102037824 */ /* 0x000fe200078e0a03 */
[----:B0-----:R-:W-:-:S05]  /*02c0*/  IADD3 R4, P0, PT, R4, 0x8, RZ ;  /* 0x0000000804047810 */ /* 0x001fca0007f1e0ff */
[----:B------:R-:W-:-:S08]  /*02d0*/  IMAD.X R5, RZ, RZ, R5, P0 ;  /* 0x000000ffff057224 */ /* 0x000fd000000e0605 */
.L_x_4:
[----:B------:R-:W-:-:S05]  /*02e0*/  IMAD.WIDE R8, R2, 0x4, R4 ;  /* 0x0000000402087825 */ /* 0x000fca00078e0204 */
[----:B-1----:R-:W2:Y:S02]  /*02f0*/  LDG.E R17, desc[UR4][R8.64+-0x8] ;  /* 0xfffff80408117981 */ /* 0x002ea4000c1e1900 */
[----:B--2---:R-:W-:-:S13]  /*0300*/  ISETP.GE.AND P0, PT, R17, R0, PT ;  /* 0x000000001100720c */ /* 0x004fda0003f06270 */
[----:B------:R-:W0:Y:S02]  /*0310*/  @!P0 LDC.64 R10, c[0x0][0x390] ;  /* 0x0000e400ff0a8b82 */ /* 0x000e240000000a00 */
[----:B0-----:R0:W-:Y:S04]  /*0320*/  @!P0 STG.E desc[UR4][R10.64], R17 ;  /* 0x000000110a008986 */ /* 0x0011e8000c101904 */
[----:B------:R-:W2:Y:S01]  /*0330*/  LDG.E R19, desc[UR4][R8.64+-0x4] ;  /* 0xfffffc0408137981 */ /* 0x000ea2000c1e1900 */
[----:B------:R-:W-:-:S04]  /*0340*/  @!P0 MOV R0, R17 ;  /* 0x0000001100008202 */ /* 0x000fc80000000f00 */
[----:B--2---:R-:W-:-:S13]  /*0350*/  ISETP.GE.AND P0, PT, R19, R0, PT ;  /* 0x000000001300720c */ /* 0x004fda0003f06270 */
[----:B------:R-:W1:Y:S02]  /*0360*/  @!P0 LDC.64 R12, c[0x0][0x390] ;  /* 0x0000e400ff0c8b82 */ /* 0x000e640000000a00 */
[----:B-1----:R1:W-:Y:S04]  /*0370*/  @!P0 STG.E desc[UR4][R12.64], R19 ;  /* 0x000000130c008986 */ /* 0x0023e8000c101904 */
[----:B------:R-:W2:Y:S01]  /*0380*/  LDG.E R21, desc[UR4][R8.64] ;  /* 0x0000000408157981 */ /* 0x000ea2000c1e1900 */
[----:B------:R-:W-:-:S05]  /*0390*/  @!P0 IMAD.MOV.U32 R0, RZ, RZ, R19 ;  /* 0x000000ffff008224 */ /* 0x000fca00078e0013 */
[----:B--2---:R-:W-:-:S13]  /*03a0*/  ISETP.GE.AND P0, PT, R21, R0, PT ;  /* 0x000000001500720c */ /* 0x004fda0003f06270 */
[----:B------:R-:W2:Y:S02]  /*03b0*/  @!P0 LDC.64 R14, c[0x0][0x390] ;  /* 0x0000e400ff0e8b82 */ /* 0x000ea40000000a00 */
[----:B--2---:R1:W-:Y:S04]  /*03c0*/  @!P0 STG.E desc[UR4][R14.64], R21 ;  /* 0x000000150e008986 */ /* 0x0043e8000c101904 */
[----:B0-----:R-:W2:Y:S01]  /*03d0*/  LDG.E R17, desc[UR4][R8.64+0x4] ;  /* 0x0000040408117981 */ /* 0x001ea2000c1e1900 */
[----:B------:R-:W-:Y:S01]  /*03e0*/  @!P0 IMAD.MOV.U32 R0, RZ, RZ, R21 ;  /* 0x000000ffff008224 */ /* 0x000fe200078e0015 */
[----:B------:R-:W-:Y:S01]  /*03f0*/  IADD3 R3, PT, PT, R3, 0x4, RZ ;  /* 0x0000000403037810 */ /* 0x000fe20007ffe0ff */
[----:B------:R-:W-:-:S03]  /*0400*/  VIADD R2, R2, 0x4 ;  /* 0x0000000402027836 */ /* 0x000fc60000000000 */
[----:B------:R-:W-:Y:S02]  /*0410*/  ISETP.NE.AND P1, PT, R3, -0x1, PT ;  /* 0xffffffff0300780c */ /* 0x000fe40003f25270 */
[----:B--2---:R-:W-:-:S13]  /*0420*/  ISETP.GE.AND P0, PT, R17, R0, PT ;  /* 0x000000001100720c */ /* 0x004fda0003f06270 */
[----:B------:R-:W0:Y:S01]  /*0430*/  @!P0 LDC.64 R10, c[0x0][0x390] ;  /* 0x0000e400ff0a8b82 */ /* 0x000e220000000a00 */
[----:B------:R-:W-:Y:S01]  /*0440*/  @!P0 IMAD.MOV.U32 R0, RZ, RZ, R17 ;  /* 0x000000ffff008224 */ /* 0x000fe200078e0011 */
[----:B0-----:R1:W-:Y:S01]  /*0450*/  @!P0 STG.E desc[UR4][R10.64], R17 ;  /* 0x000000110a008986 */ /* 0x0013e2000c101904 */
[----:B------:R-:W-:Y:S05]  /*0460*/  @P1 BRA `(.L_x_4) ;  /* 0xfffffffc009c1947 */ /* 0x000fea000383ffff */
.L_x_1:
[----:B------:R-:W-:Y:S05]  /*0470*/  BSYNC.RECONVERGENT B0 ;  /* 0x0000000000007941 */ /* 0x000fea0003800200 */
.L_x_0:
[----:B------:R-:W-:Y:S01]  /*0480*/  MOV R2, 0x0 ;  /* 0x0000000000027802 */ /* 0x000fe20000000f00 */
[----:B------:R3:W-:Y:S01]  /*0490*/  STL [R1], R0 ;  /* 0x0000000001007387 */ /* 0x0007e20000100800 */
[----:B------:R-:W0:Y:S04]  /*04a0*/  LDCU.64 UR4, c[0x4][0x8] ;  /* 0x01000100ff0477ac */ /* 0x000e280008000a00 */
[----:B------:R-:W4:Y:S01]  /*04b0*/  LDC.64 R2, c[0x4][R2] ;  /* 0x0100000002027b82 */ /* 0x000f220000000a00 */
[----:B0-----:R-:W-:Y:S01]  /*04c0*/  MOV R4, UR4 ;  /* 0x0000000400047c02 */ /* 0x001fe20008000f00 */
[----:B--23--:R-:W-:-:S07]  /*04d0*/  IMAD.U32 R5, RZ, RZ, UR5 ;  /* 0x00000005ff057e24 */ /* 0x00cfce000f8e00ff */
[----:B-1----:R-:W-:-:S07]  /*04e0*/  LEPC R20, `(.L_x_5) ;  /* 0x000000001014794e */ /* 0x002fce0000000000 */
[----:B----4-:R-:W-:Y:S05]  /*04f0*/  CALL.ABS.NOINC R2 ;  /* 0x0000000002007343 */ /* 0x010fea0003c00000 */
.L_x_5:
[----:B------:R-:W-:Y:S05]  /*0500*/  EXIT ;  /* 0x000000000000794d */ /* 0x000fea0003800000 */
.L_x_6:
[----:B------:R-:W-:-:S00]  /*0510*/  BRA `(.L_x_6) ;  /* 0xfffffffc00fc7947 */ /* 0x000fc0000383ffff */
[----:B------:R-:W-:-:S00]  /*0520*/  NOP ;  /* 0x0000000000007918 */ /* 0x000fc00000000000 */
        /* <DEDUP_REMOVED lines=13> */
.L_x_7:


//--------------------- .nv.global.init           --------------------------
	.section	.nv.global.init,"aw",@progbits
.nv.global.init:
	.type		$str,@object
	.size		$str,(.L_0 - $str)
$str:
        /*0000*/ 	.byte	0x25, 0x64, 0x20, 0x0a, 0x00
.L_0:


//--------------------- .nv.shared.reserved.0     --------------------------
	.section	.nv.shared.reserved.0,"aw",@nobits
	.weak		__nv_reservedSMEM_offset_0_alias
	.size		__nv_reservedSMEM_offset_0_alias, 0, 64
	.other		__nv_reservedSMEM_offset_0_alias,@"STO_CUDA_RESERVED_SHARED STV_DEFAULT"
__nv_reservedSMEM_offset_0_alias:
	.zero		0
	.zero		64


//--------------------- .nv.constant0._Z10findLowestiPiS_ --------------------------
	.section	.nv.constant0._Z10findLowestiPiS_,"a",@progbits
	.sectionflags	@""
	.align	4
.nv.constant0._Z10findLowestiPiS_:
	.zero		920


//--------------------- SYMBOLS --------------------------

	.type		.nv.reservedSmem.offset0,@object
	.size		.nv.reservedSmem.offset0,0x4
	.type		vprintf,@function
